	.headerflags	@"EF_CUDA_TEXMODE_UNIFIED EF_CUDA_64BIT_ADDRESS EF_CUDA_ACCELERATORS EF_CUDA_SM90 EF_CUDA_VIRTUAL_SM(EF_CUDA_SM90)"
	.elftype	@"ET_EXEC"


//--------------------- .nv.info                  --------------------------
	.section	.nv.info,"",@"SHT_CUDA_INFO"
	.align	4


	//----- nvinfo : EIATTR_REGCOUNT
	.align		4
        /*0000*/ 	.byte	0x04, 0x2f
        /*0002*/ 	.short	(.L_3 - .L_2)
	.align		4
.L_2:
        /*0004*/ 	.word	index@(triton_poi_fused__native_batch_norm_legit_no_training_relu_3)
        /*0008*/ 	.word	0x00000020


	//----- nvinfo : EIATTR_MIN_STACK_SIZE
	.align		4
.L_3:
        /*000c*/ 	.byte	0x04, 0x12
        /*000e*/ 	.short	(.L_5 - .L_4)
	.align		4
.L_4:
        /*0010*/ 	.word	index@(triton_poi_fused__native_batch_norm_legit_no_training_relu_3)
        /*0014*/ 	.word	0x00000000


	//----- nvinfo : EIATTR_FRAME_SIZE
	.align		4
.L_5:
        /*0018*/ 	.byte	0x04, 0x11
        /*001a*/ 	.short	(.L_7 - .L_6)
	.align		4
.L_6:
        /*001c*/ 	.word	index@(triton_poi_fused__native_batch_norm_legit_no_training_relu_3)
        /*0020*/ 	.word	0x00000000


	//----- nvinfo : EIATTR_MIN_STACK_SIZE
	.align		4
.L_7:
        /*0024*/ 	.byte	0x04, 0x12
        /*0026*/ 	.short	(.L_9 - .L_8)
	.align		4
.L_8:
        /*0028*/ 	.word	index@(triton_poi_fused__native_batch_norm_legit_no_training_relu_3)
        /*002c*/ 	.word	0x00000000
.L_9:


//--------------------- .nv.info.triton_poi_fused__native_batch_norm_legit_no_training_relu_3 --------------------------
	.section	.nv.info.triton_poi_fused__native_batch_norm_legit_no_training_relu_3,"",@"SHT_CUDA_INFO"
	.sectionflags	@""
	.align	4


	//----- nvinfo : EIATTR_CUDA_API_VERSION
	.align		4
        /*0000*/ 	.byte	0x04, 0x37
        /*0002*/ 	.short	(.L_11 - .L_10)
.L_10:
        /*0004*/ 	.word	0x0000007c


	//----- nvinfo : EIATTR_KPARAM_INFO
	.align		4
.L_11:
        /*0008*/ 	.byte	0x04, 0x17
        /*000a*/ 	.short	(.L_13 - .L_12)
.L_12:
        /*000c*/ 	.word	0x00000000
        /*0010*/ 	.short	0x0007
        /*0012*/ 	.short	0x0034
        /*0014*/ 	.byte	0x00, 0xf0, 0x11, 0x00


	//----- nvinfo : EIATTR_KPARAM_INFO
	.align		4
.L_13:
        /*0018*/ 	.byte	0x04, 0x17
        /*001a*/ 	.short	(.L_15 - .L_14)
.L_14:
        /*001c*/ 	.word	0x00000000
        /*0020*/ 	.short	0x0006
        /*0022*/ 	.short	0x0030
        /*0024*/ 	.byte	0x00, 0xf0, 0x11, 0x00


	//----- nvinfo : EIATTR_KPARAM_INFO
	.align		4
.L_15:
        /*0028*/ 	.byte	0x04, 0x17
        /*002a*/ 	.short	(.L_17 - .L_16)
.L_16:
        /*002c*/ 	.word	0x00000000
        /*0030*/ 	.short	0x0005
        /*0032*/ 	.short	0x0028
        /*0034*/ 	.byte	0x00, 0xf4, 0x21, 0x00


	//----- nvinfo : EIATTR_KPARAM_INFO
	.align		4
.L_17:
        /*0038*/ 	.byte	0x04, 0x17
        /*003a*/ 	.short	(.L_19 - .L_18)
.L_18:
        /*003c*/ 	.word	0x00000000
        /*0040*/ 	.short	0x0004
        /*0042*/ 	.short	0x0020
        /*0044*/ 	.byte	0x00, 0xf4, 0x21, 0x00


	//----- nvinfo : EIATTR_KPARAM_INFO
	.align		4
.L_19:
        /*0048*/ 	.byte	0x04, 0x17
        /*004a*/ 	.short	(.L_21 - .L_20)
.L_20:
        /*004c*/ 	.word	0x00000000
        /*0050*/ 	.short	0x0003
        /*0052*/ 	.short	0x0018
        /*0054*/ 	.byte	0x00, 0xf4, 0x21, 0x00


	//----- nvinfo : EIATTR_KPARAM_INFO
	.align		4
.L_21:
        /*0058*/ 	.byte	0x04, 0x17
        /*005a*/ 	.short	(.L_23 - .L_22)
.L_22:
        /*005c*/ 	.word	0x00000000
        /*0060*/ 	.short	0x0002
        /*0062*/ 	.short	0x0010
        /*0064*/ 	.byte	0x00, 0xf4, 0x21, 0x00


	//----- nvinfo : EIATTR_KPARAM_INFO
	.align		4
.L_23:
        /*0068*/ 	.byte	0x04, 0x17
        /*006a*/ 	.short	(.L_25 - .L_24)
.L_24:
        /*006c*/ 	.word	0x00000000
        /*0070*/ 	.short	0x0001
        /*0072*/ 	.short	0x0008
        /*0074*/ 	.byte	0x00, 0xf4, 0x21, 0x00


	//----- nvinfo : EIATTR_KPARAM_INFO
	.align		4
.L_25:
        /*0078*/ 	.byte	0x04, 0x17
        /*007a*/ 	.short	(.L_27 - .L_26)
.L_26:
        /*007c*/ 	.word	0x00000000
        /*0080*/ 	.short	0x0000
        /*0082*/ 	.short	0x0000
        /*0084*/ 	.byte	0x00, 0xf4, 0x21, 0x00


	//----- nvinfo : EIATTR_SPARSE_MMA_MASK
	.align		4
.L_27:
        /*0088*/ 	.byte	0x03, 0x50
        /*008a*/ 	.short	0x0000


	//----- nvinfo : EIATTR_MAXREG_COUNT
	.align		4
        /*008c*/ 	.byte	0x03, 0x1b
        /*008e*/ 	.short	0x00ff


	//----- nvinfo : EIATTR_EXIT_INSTR_OFFSETS
	.align		4
        /*0090*/ 	.byte	0x04, 0x1c
        /*0092*/ 	.short	(.L_29 - .L_28)


	//   ....[0]....
.L_28:
        /*0094*/ 	.word	0x000011e0


	//   ....[1]....
        /*0098*/ 	.word	0x00001280


	//----- nvinfo : EIATTR_REQNTID
	.align		4
.L_29:
        /*009c*/ 	.byte	0x04, 0x10
        /*009e*/ 	.short	(.L_31 - .L_30)
.L_30:
        /*00a0*/ 	.word	0x00000080
        /*00a4*/ 	.word	0x00000001
        /*00a8*/ 	.word	0x00000001


	//----- nvinfo : EIATTR_CBANK_PARAM_SIZE
	.align		4
.L_31:
        /*00ac*/ 	.byte	0x03, 0x19
        /*00ae*/ 	.short	0x0038


	//----- nvinfo : EIATTR_PARAM_CBANK
	.align		4
        /*00b0*/ 	.byte	0x04, 0x0a
        /*00b2*/ 	.short	(.L_33 - .L_32)
	.align		4
.L_32:
        /*00b4*/ 	.word	index@(.nv.constant0.triton_poi_fused__native_batch_norm_legit_no_training_relu_3)
        /*00b8*/ 	.short	0x0210
        /*00ba*/ 	.short	0x0038


	//----- nvinfo : EIATTR_SW_WAR
	.align		4
.L_33:
        /*00bc*/ 	.byte	0x04, 0x36
        /*00be*/ 	.short	(.L_35 - .L_34)
.L_34:
        /*00c0*/ 	.word	0x00000008
.L_35:


//--------------------- .nv.callgraph             --------------------------
	.section	.nv.callgraph,"",@"SHT_CUDA_CALLGRAPH"
	.align	4
	.sectionentsize	8
	.align		4
        /*0000*/ 	.word	0x00000000
	.align		4
        /*0004*/ 	.word	0xffffffff
	.align		4
        /*0008*/ 	.word	0x00000000
	.align		4
        /*000c*/ 	.word	0xfffffffe
	.align		4
        /*0010*/ 	.word	0x00000000
	.align		4
        /*0014*/ 	.word	0xfffffffd
	.align		4
        /*0018*/ 	.word	0x00000000
	.align		4
        /*001c*/ 	.word	0xfffffffc


//--------------------- .nv.constant4             --------------------------
	.section	.nv.constant4,"a",@progbits
	.align	8
	.align		8
.nv.constant4:
        /*0000*/ 	.dword	_$_str
	.align		8
        /*0008*/ 	.dword	_$_str_$_2


//--------------------- .text.triton_poi_fused__native_batch_norm_legit_no_training_relu_3 --------------------------
	.section	.text.triton_poi_fused__native_batch_norm_legit_no_training_relu_3,"ax",@progbits
	.sectionflags	@"SHF_BARRIERS=1"
	.align	128
        .global         triton_poi_fused__native_batch_norm_legit_no_training_relu_3
        .type           triton_poi_fused__native_batch_norm_legit_no_training_relu_3,@function
        .size           triton_poi_fused__native_batch_norm_legit_no_training_relu_3,(.L_x_1 - triton_poi_fused__native_batch_norm_legit_no_training_relu_3)
        .other          triton_poi_fused__native_batch_norm_legit_no_training_relu_3,@"STO_CUDA_ENTRY STV_DEFAULT"
triton_poi_fused__native_batch_norm_legit_no_training_relu_3:
.text.triton_poi_fused__native_batch_norm_legit_no_training_relu_3:
[----:B------:R-:W0:Y:S01]  /*0000*/  LDC R1, c[0x0][0x28] ;  /* 0x00000a00ff017b82 */ /* 0x000e220000000800 */
[----:B------:R-:W1:Y:S07]  /*0010*/  S2R R2, SR_CTAID.Y ;  /* 0x0000000000027919 */ /* 0x000e6e0000002600 */
[----:B------:R-:W2:Y:S01]  /*0020*/  LDC.64 R10, c[0x0][0x220] ;  /* 0x00008800ff0a7b82 */ /* 0x000ea20000000a00 */
[----:B------:R-:W-:Y:S01]  /*0030*/  CS2R R6, SRZ ;  /* 0x0000000000067805 */ /* 0x000fe2000001ff00 */
[----:B------:R-:W-:Y:S01]  /*0040*/  ULDC.64 UR6, c[0x0][0x208] ;  /* 0x0000820000067ab9 */ /* 0x000fe20000000a00 */
[----:B------:R-:W3:Y:S01]  /*0050*/  S2R R0, SR_TID.X ;  /* 0x0000000000007919 */ /* 0x000ee20000002100 */
[----:B------:R-:W4:Y:S04]  /*0060*/  S2R R8, SR_CTAID.X ;  /* 0x0000000000087919 */ /* 0x000f280000002500 */
[----:B------:R-:W5:Y:S08]  /*0070*/  LDC.64 R24, c[0x0][0x210] ;  /* 0x00008400ff187b82 */ /* 0x000f700000000a00 */
[----:B------:R-:W4:Y:S01]  /*0080*/  LDC.64 R20, c[0x0][0x218] ;  /* 0x00008600ff147b82 */ /* 0x000f220000000a00 */
[----:B-1----:R-:W-:-:S02]  /*0090*/  IMAD.SHL.U32 R2, R2, 0x20, RZ ;  /* 0x0000002002027824 */ /* 0x002fc400078e00ff */
[----:B---3--:R-:W-:-:S05]  /*00a0*/  IMAD.SHL.U32 R3, R0, 0x4, RZ ;  /* 0x0000000400037824 */ /* 0x008fca00078e00ff */
[----:B------:R-:W-:-:S04]  /*00b0*/  LOP3.LUT R3, R2, 0x1c, R3, 0xf8, !PT ;  /* 0x0000001c02037812 */ /* 0x000fc800078ef803 */
[C---:B------:R-:W-:Y:S01]  /*00c0*/  ISETP.GE.AND P2, PT, R3.reuse, 0x300, PT ;  /* 0x000003000300780c */ /* 0x040fe20003f46270 */
[----:B------:R-:W-:-:S05]  /*00d0*/  IMAD.HI R4, R3, 0x2aaaaaab, RZ ;  /* 0x2aaaaaab03047827 */ /* 0x000fca00078e02ff */
[----:B------:R-:W-:-:S04]  /*00e0*/  SHF.R.U32.HI R5, RZ, 0x1f, R4 ;  /* 0x0000001fff057819 */ /* 0x000fc80000011604 */
[----:B------:R-:W-:Y:S02]  /*00f0*/  LEA.HI.SX32 R14, R4, R5, 0x1b ;  /* 0x00000005040e7211 */ /* 0x000fe400078fdaff */
[----:B------:R-:W-:-:S03]  /*0100*/  CS2R R4, SRZ ;  /* 0x0000000000047805 */ /* 0x000fc6000001ff00 */
[----:B------:R-:W-:-:S04]  /*0110*/  IMAD R23, R14, -0xc0, R3 ;  /* 0xffffff400e177824 */ /* 0x000fc800078e0203 */
[----:B--2---:R-:W-:-:S05]  /*0120*/  IMAD.WIDE R10, R23, 0x4, R10 ;  /* 0x00000004170a7825 */ /* 0x004fca00078e020a */
[----:B------:R1:W2:Y:S01]  /*0130*/  @!P2 LDG.E.EL.128 R4, desc[UR6][R10.64] ;  /* 0x000000060a04a981 */ /* 0x0002a2000c2e1d00 */
[----:B------:R-:W-:Y:S01]  /*0140*/  SHF.R.U32.HI R12, RZ, 0x3, R0 ;  /* 0x00000003ff0c7819 */ /* 0x000fe20000011600 */
[----:B----4-:R-:W-:Y:S02]  /*0150*/  IMAD.SHL.U32 R3, R8, 0x20, RZ ;  /* 0x0000002008037824 */ /* 0x010fe400078e00ff */
[----:B------:R-:W-:Y:S01]  /*0160*/  IMAD R9, R14, 0x2d0c0, R23 ;  /* 0x0002d0c00e097824 */ /* 0x000fe200078e0217 */
[----:B------:R-:W-:-:S04]  /*0170*/  SGXT.U32 R12, R12, 0x4 ;  /* 0x000000040c0c781a */ /* 0x000fc80000000000 */
[----:B------:R-:W-:Y:S02]  /*0180*/  LOP3.LUT R8, R3, R12, RZ, 0xfc, !PT ;  /* 0x0000000c03087212 */ /* 0x000fe400078efcff */
[----:B-1----:R-:W-:Y:S02]  /*0190*/  CS2R R10, SRZ ;  /* 0x00000000000a7805 */ /* 0x002fe4000001ff00 */
[----:B------:R-:W-:Y:S02]  /*01a0*/  LOP3.LUT R12, R3, 0x10, R12, 0xfe, !PT ;  /* 0x00000010030c7812 */ /* 0x000fe400078efe0c */
[C---:B------:R-:W-:Y:S01]  /*01b0*/  ISETP.LT.AND P0, PT, R8.reuse, 0x3c1, !P2 ;  /* 0x000003c10800780c */ /* 0x040fe20005701270 */
[----:B------:R-:W-:Y:S01]  /*01c0*/  IMAD R27, R8, 0xc0, R9 ;  /* 0x000000c0081b7824 */ /* 0x000fe200078e0209 */
[----:B------:R-:W-:Y:S02]  /*01d0*/  ISETP.LT.AND P1, PT, R12, 0x3c1, !P2 ;  /* 0x000003c10c00780c */ /* 0x000fe40005721270 */
[----:B------:R-:W-:Y:S01]  /*01e0*/  CS2R R8, SRZ ;  /* 0x0000000000087805 */ /* 0x000fe2000001ff00 */
[----:B------:R-:W-:-:S02]  /*01f0*/  VIADD R13, R27, 0xc00 ;  /* 0x00000c001b0d7836 */ /* 0x000fc40000000000 */
[----:B-----5:R-:W-:Y:S01]  /*0200*/  IMAD.WIDE R26, R27, 0x4, R24 ;  /* 0x000000041b1a7825 */ /* 0x020fe200078e0218 */
[----:B------:R-:W-:-:S03]  /*0210*/  CS2R R14, SRZ ;  /* 0x00000000000e7805 */ /* 0x000fc6000001ff00 */
[----:B------:R-:W-:Y:S01]  /*0220*/  IMAD.WIDE R24, R13, 0x4, R24 ;  /* 0x000000040d187825 */ /* 0x000fe200078e0218 */
[----:B------:R-:W-:Y:S01]  /*0230*/  CS2R R12, SRZ ;  /* 0x00000000000c7805 */ /* 0x000fe2000001ff00 */
[----:B------:R-:W3:Y:S01]  /*0240*/  @P0 LDG.E.EL.128 R8, desc[UR6][R26.64] ;  /* 0x000000061a080981 */ /* 0x000ee2000c2e1d00 */
[----:B------:R-:W-:Y:S01]  /*0250*/  CS2R R16, SRZ ;  /* 0x0000000000107805 */ /* 0x000fe2000001ff00 */
[----:B0-----:R-:W-:Y:S01]  /*0260*/  IMAD.WIDE R20, R23, 0x4, R20 ;  /* 0x0000000417147825 */ /* 0x001fe200078e0214 */
[----:B------:R-:W-:-:S04]  /*0270*/  CS2R R18, SRZ ;  /* 0x0000000000127805 */ /* 0x000fc8000001ff00 */
[----:B------:R0:W3:Y:S04]  /*0280*/  @!P2 LDG.E.EL.128 R12, desc[UR6][R20.64] ;  /* 0x00000006140ca981 */ /* 0x0000e8000c2e1d00 */
[----:B------:R1:W4:Y:S01]  /*0290*/  @P1 LDG.E.EL.128 R16, desc[UR6][R24.64] ;  /* 0x0000000618101981 */ /* 0x000322000c2e1d00 */
[----:B0-----:R-:W0:Y:S08]  /*02a0*/  LDC.64 R20, c[0x0][0x230] ;  /* 0x00008c00ff147b82 */ /* 0x001e300000000a00 */
[----:B-1----:R-:W1:Y:S01]  /*02b0*/  LDC.64 R24, c[0x0][0x228] ;  /* 0x00008a00ff187b82 */ /* 0x002e620000000a00 */
[----:B0-----:R-:W-:-:S04]  /*02c0*/  IMAD.WIDE R20, R23, 0x4, R20 ;  /* 0x0000000417147825 */ /* 0x001fc800078e0214 */
[----:B-1----:R-:W-:-:S04]  /*02d0*/  IMAD.WIDE R24, R23, 0x4, R24 ;  /* 0x0000000417187825 */ /* 0x002fc800078e0218 */
[----:B--2---:R-:W-:Y:S01]  /*02e0*/  FADD R4, R4, 9.9999997473787516356e-06 ;  /* 0x3727c5ac04047421 */ /* 0x004fe20000000000 */
[----:B------:R-:W-:-:S03]  /*02f0*/  FADD R5, R5, 9.9999997473787516356e-06 ;  /* 0x3727c5ac05057421 */ /* 0x000fc60000000000 */
[----:B------:R-:W0:Y:S08]  /*0300*/  MUFU.SQRT R27, R4 ;  /* 0x00000004001b7308 */ /* 0x000e300000002000 */
[----:B------:R1:W2:Y:S01]  /*0310*/  MUFU.SQRT R22, R5 ;  /* 0x0000000500167308 */ /* 0x0002a20000002000 */
[C---:B0-----:R-:W-:Y:S02]  /*0320*/  FSETP.GT.AND P0, PT, R27.reuse, 8.50705917302346158658e+37, PT ;  /* 0x7e8000001b00780b */ /* 0x041fe40003f04000 */
[----:B------:R-:W-:Y:S01]  /*0330*/  FSETP.GEU.AND P3, PT, R27, 1.175494350822287508e-38, PT ;  /* 0x008000001b00780b */ /* 0x000fe20003f6e000 */
[----:B-1----:R-:W-:Y:S01]  /*0340*/  IMAD.MOV.U32 R5, RZ, RZ, 0x3e800000 ;  /* 0x3e800000ff057424 */ /* 0x002fe200078e00ff */
[----:B--2---:R-:W-:-:S02]  /*0350*/  FSETP.GT.AND P1, PT, R22, 8.50705917302346158658e+37, PT ;  /* 0x7e8000001600780b */ /* 0x004fc40003f24000 */
[----:B------:R-:W-:Y:S02]  /*0360*/  FSETP.GEU.AND P4, PT, R22, 1.175494350822287508e-38, PT ;  /* 0x008000001600780b */ /* 0x000fe40003f8e000 */
[----:B------:R-:W-:-:S05]  /*0370*/  FSEL R29, R5, 1, P1 ;  /* 0x3f800000051d7808 */ /* 0x000fca0000800000 */
[----:B------:R-:W-:Y:S01]  /*0380*/  @P0 FMUL R27, R27, 0.25 ;  /* 0x3e8000001b1b0820 */ /* 0x000fe20000400000 */
[----:B---3--:R-:W-:Y:S01]  /*0390*/  FADD R4, -R12, R8 ;  /* 0x000000080c047221 */ /* 0x008fe20000000100 */
[----:B------:R-:W-:Y:S01]  /*03a0*/  FADD R26, -R14, R10 ;  /* 0x0000000a0e1a7221 */ /* 0x000fe20000000100 */
[----:B------:R-:W-:Y:S01]  /*03b0*/  FADD R28, -R15, R11 ;  /* 0x0000000b0f1c7221 */ /* 0x000fe20000000100 */
[----:B------:R-:W-:Y:S01]  /*03c0*/  @!P3 FMUL R27, R27, 16777216 ;  /* 0x4b8000001b1bb820 */ /* 0x000fe20000400000 */
[----:B----4-:R-:W-:Y:S01]  /*03d0*/  FADD R16, -R12, R16 ;  /* 0x000000100c107221 */ /* 0x010fe20000000100 */
[----:B------:R-:W-:Y:S01]  /*03e0*/  FSEL R12, R5, 1, P0 ;  /* 0x3f800000050c7808 */ /* 0x000fe20000000000 */
[----:B------:R-:W-:Y:S01]  /*03f0*/  FADD R17, -R13, R17 ;  /* 0x000000110d117221 */ /* 0x000fe20000000100 */
[----:B------:R-:W-:Y:S01]  /*0400*/  @P1 FMUL R22, R22, 0.25 ;  /* 0x3e80000016161820 */ /* 0x000fe20000400000 */
[----:B------:R-:W-:Y:S01]  /*0410*/  FADD R18, -R14, R18 ;  /* 0x000000120e127221 */ /* 0x000fe20000000100 */
[----:B------:R-:W0:Y:S01]  /*0420*/  MUFU.RCP R27, R27 ;  /* 0x0000001b001b7308 */ /* 0x000e220000001000 */
[----:B------:R-:W-:Y:S01]  /*0430*/  @!P3 FMUL R12, R12, 16777216 ;  /* 0x4b8000000c0cb820 */ /* 0x000fe20000400000 */
[----:B------:R-:W-:Y:S01]  /*0440*/  @!P4 FMUL R22, R22, 16777216 ;  /* 0x4b8000001616c820 */ /* 0x000fe20000400000 */
[----:B------:R-:W-:Y:S01]  /*0450*/  @!P4 FMUL R29, R29, 16777216 ;  /* 0x4b8000001d1dc820 */ /* 0x000fe20000400000 */
[----:B------:R-:W-:Y:S01]  /*0460*/  FADD R19, -R15, R19 ;  /* 0x000000130f137221 */ /* 0x000fe20000000100 */
[----:B------:R-:W-:-:S03]  /*0470*/  CS2R R10, SRZ ;  /* 0x00000000000a7805 */ /* 0x000fc6000001ff00 */
[----:B------:R1:W2:Y:S01]  /*0480*/  MUFU.RCP R8, R22 ;  /* 0x0000001600087308 */ /* 0x0002a20000001000 */
[----:B------:R-:W-:Y:S01]  /*0490*/  CS2R R14, SRZ ;  /* 0x00000000000e7805 */ /* 0x000fe2000001ff00 */
[----:B0-----:R-:W-:Y:S01]  /*04a0*/  FMUL R27, R27, R12 ;  /* 0x0000000c1b1b7220 */ /* 0x001fe20000400000 */
[----:B-1----:R-:W-:Y:S01]  /*04b0*/  FADD R22, -R13, R9 ;  /* 0x000000090d167221 */ /* 0x002fe20000000100 */
[----:B------:R-:W-:Y:S01]  /*04c0*/  CS2R R12, SRZ ;  /* 0x00000000000c7805 */ /* 0x000fe2000001ff00 */
[----:B--2---:R-:W-:Y:S01]  /*04d0*/  FMUL R29, R8, R29 ;  /* 0x0000001d081d7220 */ /* 0x004fe20000400000 */
[----:B------:R-:W-:-:S04]  /*04e0*/  CS2R R8, SRZ ;  /* 0x0000000000087805 */ /* 0x000fc8000001ff00 */
[----:B------:R-:W2:Y:S04]  /*04f0*/  @!P2 LDG.E.EL.128 R12, desc[UR6][R20.64] ;  /* 0x00000006140ca981 */ /* 0x000ea8000c2e1d00 */
[----:B------:R0:W2:Y:S01]  /*0500*/  @!P2 LDG.E.EL.128 R8, desc[UR6][R24.64] ;  /* 0x000000061808a981 */ /* 0x0000a2000c2e1d00 */
[----:B------:R-:W-:-:S06]  /*0510*/  FADD R7, R7, 9.9999997473787516356e-06 ;  /* 0x3727c5ac07077421 */ /* 0x000fcc0000000000 */
[----:B------:R-:W1:Y:S01]  /*0520*/  MUFU.SQRT R7, R7 ;  /* 0x0000000700077308 */ /* 0x000e620000002000 */
[----:B------:R-:W-:Y:S02]  /*0530*/  FADD R23, R6, 9.9999997473787516356e-06 ;  /* 0x3727c5ac06177421 */ /* 0x000fe40000000000 */
[----:B------:R-:W3:Y:S05]  /*0540*/  S2R R6, SR_TID.X ;  /* 0x0000000000067919 */ /* 0x000eea0000002100 */
[----:B0-----:R-:W0:Y:S01]  /*0550*/  MUFU.SQRT R24, R23 ;  /* 0x0000001700187308 */ /* 0x001e220000002000 */
[C---:B-1----:R-:W-:Y:S02]  /*0560*/  FSETP.GT.AND P1, PT, R7.reuse, 8.50705917302346158658e+37, PT ;  /* 0x7e8000000700780b */ /* 0x042fe40003f24000 */
[----:B------:R-:W-:Y:S01]  /*0570*/  FSETP.GEU.AND P3, PT, R7, 1.175494350822287508e-38, PT ;  /* 0x008000000700780b */ /* 0x000fe20003f6e000 */
[----:B------:R-:W1:Y:S01]  /*0580*/  S2UR UR5, SR_CgaCtaId ;  /* 0x00000000000579c3 */ /* 0x000e620000008800 */
[----:B0-----:R-:W-:-:S09]  /*0590*/  FSETP.GT.AND P0, PT, R24, 8.50705917302346158658e+37, PT ;  /* 0x7e8000001800780b */ /* 0x001fd20003f04000 */
[----:B------:R-:W-:Y:S01]  /*05a0*/  @P1 FMUL R7, R7, 0.25 ;  /* 0x3e80000007071820 */ /* 0x000fe20000400000 */
[----:B------:R-:W-:-:S03]  /*05b0*/  FSETP.GEU.AND P2, PT, R24, 1.175494350822287508e-38, PT ;  /* 0x008000001800780b */ /* 0x000fc60003f4e000 */
[----:B------:R-:W-:Y:S01]  /*05c0*/  @!P3 FMUL R7, R7, 16777216 ;  /* 0x4b8000000707b820 */ /* 0x000fe20000400000 */
[C---:B------:R-:W-:Y:S01]  /*05d0*/  FMUL R21, R27.reuse, R16 ;  /* 0x000000101b157220 */ /* 0x040fe20000400000 */
[----:B------:R-:W-:Y:S02]  /*05e0*/  FMUL R27, R27, R4 ;  /* 0x000000041b1b7220 */ /* 0x000fe40000400000 */
[----:B------:R-:W0:Y:S01]  /*05f0*/  MUFU.RCP R20, R7 ;  /* 0x0000000700147308 */ /* 0x000e220000001000 */
[C---:B------:R-:W-:Y:S01]  /*0600*/  FSEL R16, R5.reuse, 1, P0 ;  /* 0x3f80000005107808 */ /* 0x040fe20000000000 */
[----:B------:R-:W-:Y:S01]  /*0610*/  @P0 FMUL R24, R24, 0.25 ;  /* 0x3e80000018180820 */ /* 0x000fe20000400000 */
[----:B------:R-:W-:Y:S01]  /*0620*/  FSEL R5, R5, 1, P1 ;  /* 0x3f80000005057808 */ /* 0x000fe20000800000 */
[----:B------:R-:W-:Y:S02]  /*0630*/  UMOV UR4, 0x400 ;  /* 0x0000040000047882 */ /* 0x000fe40000000000 */
[----:B------:R-:W-:-:S02]  /*0640*/  @!P2 FMUL R24, R24, 16777216 ;  /* 0x4b8000001818a820 */ /* 0x000fc40000400000 */
[----:B------:R-:W-:Y:S01]  /*0650*/  @!P3 FMUL R5, R5, 16777216 ;  /* 0x4b8000000505b820 */ /* 0x000fe20000400000 */
[----:B-1----:R-:W-:Y:S01]  /*0660*/  UPRMT UR4, UR5, 0x654, UR4 ;  /* 0x0000065405047896 */ /* 0x002fe20008000004 */
[----:B------:R-:W1:Y:S02]  /*0670*/  MUFU.RCP R23, R24 ;  /* 0x0000001800177308 */ /* 0x000e640000001000 */
[----:B0-----:R-:W-:Y:S01]  /*0680*/  FMUL R20, R20, R5 ;  /* 0x0000000514147220 */ /* 0x001fe20000400000 */
[----:B------:R-:W-:-:S04]  /*0690*/  @!P2 FMUL R16, R16, 16777216 ;  /* 0x4b8000001010a820 */ /* 0x000fc80000400000 */
[----:B-1----:R-:W-:Y:S01]  /*06a0*/  FMUL R23, R23, R16 ;  /* 0x0000001017177220 */ /* 0x002fe20000400000 */
[----:B------:R-:W-:Y:S01]  /*06b0*/  LOP3.LUT R3, R3, 0x1f, R0, 0xf8, !PT ;  /* 0x0000001f03037812 */ /* 0x000fe200078ef800 */
[----:B------:R-:W-:Y:S01]  /*06c0*/  FMUL R28, R20, R28 ;  /* 0x0000001c141c7220 */ /* 0x000fe20000400000 */
[-CC-:B--2---:R-:W-:Y:S01]  /*06d0*/  FFMA R4, R27, R8.reuse, R12.reuse ;  /* 0x000000081b047223 */ /* 0x184fe2000000000c */
[----:B------:R-:W-:Y:S01]  /*06e0*/  FFMA R8, R21, R8, R12 ;  /* 0x0000000815087223 */ /* 0x000fe2000000000c */
[----:B---3--:R-:W-:Y:S01]  /*06f0*/  IMAD.SHL.U32 R12, R6, 0x80, RZ ;  /* 0x00000080060c7824 */ /* 0x008fe200078e00ff */
[----:B------:R-:W-:-:S04]  /*0700*/  SHF.R.U32.HI R21, RZ, 0x3, R6 ;  /* 0x00000003ff157819 */ /* 0x000fc80000011606 */
[----:B------:R-:W-:Y:S02]  /*0710*/  SGXT.U32 R21, R21, 0x4 ;  /* 0x000000041515781a */ /* 0x000fe40000000000 */
[----:B------:R-:W-:-:S04]  /*0720*/  LOP3.LUT R12, R12, 0x380, RZ, 0xc0, !PT ;  /* 0x000003800c0c7812 */ /* 0x000fc800078ec0ff */
[C---:B------:R-:W-:Y:S02]  /*0730*/  LOP3.LUT R5, R12.reuse, R21, RZ, 0xfc, !PT ;  /* 0x000000150c057212 */ /* 0x040fe400078efcff */
[----:B------:R-:W-:-:S04]  /*0740*/  LOP3.LUT R21, R12, 0x40, RZ, 0xfc, !PT ;  /* 0x000000400c157812 */ /* 0x000fc800078efcff */
[----:B------:R-:W-:Y:S02]  /*0750*/  LEA.HI R24, R21, UR4, RZ, 0x1d ;  /* 0x0000000415187c11 */ /* 0x000fe4000f8fe8ff */
[----:B------:R-:W-:-:S04]  /*0760*/  SHF.R.U32.HI R21, RZ, 0x5, R0 ;  /* 0x00000005ff157819 */ /* 0x000fc80000011600 */
[----:B------:R-:W-:-:S04]  /*0770*/  SGXT.U32 R21, R21, 0x2 ;  /* 0x000000021515781a */ /* 0x000fc80000000000 */
[----:B------:R-:W-:Y:S01]  /*0780*/  LOP3.LUT R2, R21, R2, RZ, 0xfc, !PT ;  /* 0x0000000215027212 */ /* 0x000fe200078efcff */
[----:B------:R-:W-:Y:S01]  /*0790*/  FMUL R21, R23, R18 ;  /* 0x0000001217157220 */ /* 0x000fe20000400000 */
[C---:B------:R-:W-:Y:S02]  /*07a0*/  LOP3.LUT R7, R12.reuse, 0x20, RZ, 0xfc, !PT ;  /* 0x000000200c077812 */ /* 0x040fe400078efcff */
[----:B------:R-:W-:Y:S01]  /*07b0*/  LOP3.LUT R25, R12, 0x60, RZ, 0xfc, !PT ;  /* 0x000000600c197812 */ /* 0x000fe200078efcff */
[----:B------:R-:W-:Y:S01]  /*07c0*/  IMAD.HI R18, R2, 0x2aaaaaab, RZ ;  /* 0x2aaaaaab02127827 */ /* 0x000fe200078e02ff */
[----:B------:R-:W-:Y:S02]  /*07d0*/  LEA.HI R16, R12, UR4, RZ, 0x1d ;  /* 0x000000040c107c11 */ /* 0x000fe4000f8fe8ff */
[----:B------:R-:W-:Y:S01]  /*07e0*/  LEA.HI R12, R7, UR4, RZ, 0x1d ;  /* 0x00000004070c7c11 */ /* 0x000fe2000f8fe8ff */
[----:B------:R-:W-:Y:S02]  /*07f0*/  IMAD R7, R5, 0x4, R24 ;  /* 0x0000000405077824 */ /* 0x000fe400078e0218 */
[----:B------:R-:W-:Y:S01]  /*0800*/  FMUL R24, R29, R17 ;  /* 0x000000111d187220 */ /* 0x000fe20000400000 */
[----:B------:R-:W-:Y:S01]  /*0810*/  FMUL R23, R23, R26 ;  /* 0x0000001a17177220 */ /* 0x000fe20000400000 */
[----:B------:R-:W-:Y:S01]  /*0820*/  SHF.R.U32.HI R17, RZ, 0x1f, R18 ;  /* 0x0000001fff117819 */ /* 0x000fe20000011612 */
[----:B------:R-:W-:Y:S01]  /*0830*/  FMUL R26, R29, R22 ;  /* 0x000000161d1a7220 */ /* 0x000fe20000400000 */
[----:B------:R-:W-:-:S02]  /*0840*/  LEA.HI R25, R25, UR4, RZ, 0x1d ;  /* 0x0000000419197c11 */ /* 0x000fc4000f8fe8ff */
[----:B------:R-:W-:Y:S01]  /*0850*/  LEA.HI.SX32 R17, R18, R17, 0x1b ;  /* 0x0000001112117211 */ /* 0x000fe200078fdaff */
[-CC-:B------:R-:W-:Y:S01]  /*0860*/  FFMA R18, R26, R9.reuse, R13.reuse ;  /* 0x000000091a127223 */ /* 0x180fe2000000000d */
[----:B------:R-:W-:Y:S01]  /*0870*/  FFMA R13, R24, R9, R13 ;  /* 0x00000009180d7223 */ /* 0x000fe2000000000d */
[----:B------:R-:W-:Y:S02]  /*0880*/  SHF.R.U32.HI R9, RZ, 0x3, R0 ;  /* 0x00000003ff097819 */ /* 0x000fe40000011600 */
[----:B------:R-:W-:Y:S01]  /*0890*/  LOP3.LUT R0, R6, 0x7f, RZ, 0xc0, !PT ;  /* 0x0000007f06007812 */ /* 0x000fe200078ec0ff */
[C---:B------:R-:W-:Y:S02]  /*08a0*/  IMAD R16, R5.reuse, 0x4, R16 ;  /* 0x0000000405107824 */ /* 0x040fe400078e0210 */
[----:B------:R-:W-:Y:S01]  /*08b0*/  FMUL R22, R20, R19 ;  /* 0x0000001314167220 */ /* 0x000fe20000400000 */
[C---:B------:R-:W-:Y:S02]  /*08c0*/  IMAD R12, R5.reuse, 0x4, R12 ;  /* 0x00000004050c7824 */ /* 0x040fe400078e020c */
[----:B------:R-:W-:Y:S01]  /*08d0*/  IMAD R5, R5, 0x4, R25 ;  /* 0x0000000405057824 */ /* 0x000fe200078e0219 */
[----:B------:R-:W-:Y:S01]  /*08e0*/  LOP3.LUT R25, R0, 0x280, RZ, 0xfc, !PT ;  /* 0x0000028000197812 */ /* 0x000fe200078efcff */
[----:B------:R-:W-:Y:S01]  /*08f0*/  FFMA R20, R21, R10, R14 ;  /* 0x0000000a15147223 */ /* 0x000fe2000000000e */
[-CC-:B------:R-:W-:Y:S01]  /*0900*/  FFMA R21, R28, R11.reuse, R15.reuse ;  /* 0x0000000b1c157223 */ /* 0x180fe2000000000f */
[----:B------:R-:W-:Y:S01]  /*0910*/  FFMA R22, R22, R11, R15 ;  /* 0x0000000b16167223 */ /* 0x000fe2000000000f */
[----:B------:R-:W-:-:S02]  /*0920*/  LOP3.LUT R11, R0, 0x180, RZ, 0xfc, !PT ;  /* 0x00000180000b7812 */ /* 0x000fc400078efcff */
[C---:B------:R-:W-:Y:S02]  /*0930*/  LOP3.LUT R15, R0.reuse, 0x200, RZ, 0xfc, !PT ;  /* 0x00000200000f7812 */ /* 0x040fe400078efcff */
[----:B------:R-:W-:Y:S02]  /*0940*/  SHF.R.U32.HI R25, RZ, 0x3, R25 ;  /* 0x00000003ff197819 */ /* 0x000fe40000011619 */
[----:B------:R-:W-:Y:S02]  /*0950*/  LOP3.LUT R27, R0, 0x300, RZ, 0xfc, !PT ;  /* 0x00000300001b7812 */ /* 0x000fe400078efcff */
[----:B------:R-:W-:Y:S02]  /*0960*/  SHF.R.U32.HI R11, RZ, 0x3, R11 ;  /* 0x00000003ff0b7819 */ /* 0x000fe4000001160b */
[----:B------:R-:W-:Y:S02]  /*0970*/  SHF.R.U32.HI R15, RZ, 0x3, R15 ;  /* 0x00000003ff0f7819 */ /* 0x000fe4000001160f */
[----:B------:R-:W-:-:S02]  /*0980*/  LOP3.LUT R25, R25, 0x5c, RZ, 0xc0, !PT ;  /* 0x0000005c19197812 */ /* 0x000fc400078ec0ff */
[----:B------:R-:W-:Y:S02]  /*0990*/  SHF.R.U32.HI R27, RZ, 0x3, R27 ;  /* 0x00000003ff1b7819 */ /* 0x000fe4000001161b */
[----:B------:R-:W-:Y:S01]  /*09a0*/  FSETP.GEU.AND P0, PT, R4, RZ, PT ;  /* 0x000000ff0400720b */ /* 0x000fe20003f0e000 */
[----:B------:R-:W-:Y:S01]  /*09b0*/  FFMA R19, R23, R10, R14 ;  /* 0x0000000a17137223 */ /* 0x000fe2000000000e */
[----:B------:R-:W-:Y:S01]  /*09c0*/  LOP3.LUT R11, R11, 0x3c, RZ, 0xc0, !PT ;  /* 0x0000003c0b0b7812 */ /* 0x000fe200078ec0ff */
[----:B------:R-:W-:Y:S01]  /*09d0*/  VIADD R25, R25, UR4 ;  /* 0x0000000419197c36 */ /* 0x000fe20008000000 */
[----:B------:R-:W-:Y:S02]  /*09e0*/  LOP3.LUT R15, R15, 0x4c, RZ, 0xc0, !PT ;  /* 0x0000004c0f0f7812 */ /* 0x000fe400078ec0ff */
[----:B------:R-:W-:Y:S02]  /*09f0*/  LOP3.LUT R9, R9, 0xc, RZ, 0xc0, !PT ;  /* 0x0000000c09097812 */ /* 0x000fe400078ec0ff */
[----:B------:R-:W-:-:S02]  /*0a00*/  LOP3.LUT R27, R27, 0x6c, RZ, 0xc0, !PT ;  /* 0x0000006c1b1b7812 */ /* 0x000fc400078ec0ff */
[----:B------:R-:W-:Y:S02]  /*0a10*/  FSEL R4, R4, RZ, P0 ;  /* 0x000000ff04047208 */ /* 0x000fe40000000000 */
[----:B------:R-:W-:Y:S01]  /*0a20*/  FSETP.GEU.AND P0, PT, R18, RZ, PT ;  /* 0x000000ff1200720b */ /* 0x000fe20003f0e000 */
[----:B------:R-:W-:Y:S01]  /*0a30*/  VIADD R11, R11, UR4 ;  /* 0x000000040b0b7c36 */ /* 0x000fe20008000000 */
[C---:B------:R-:W-:Y:S01]  /*0a40*/  LOP3.LUT R10, R0.reuse, 0x100, RZ, 0xfc, !PT ;  /* 0x00000100000a7812 */ /* 0x040fe200078efcff */
[----:B------:R-:W-:Y:S01]  /*0a50*/  VIADD R15, R15, UR4 ;  /* 0x000000040f0f7c36 */ /* 0x000fe20008000000 */
[----:B------:R-:W-:Y:S01]  /*0a60*/  FSETP.GEU.AND P3, PT, R19, RZ, PT ;  /* 0x000000ff1300720b */ /* 0x000fe20003f6e000 */
[----:B------:R-:W-:Y:S01]  /*0a70*/  IMAD R14, R0, 0x4, R25 ;  /* 0x00000004000e7824 */ /* 0x000fe200078e0219 */
[----:B------:R-:W-:Y:S01]  /*0a80*/  FSEL R25, R18, RZ, P0 ;  /* 0x000000ff12197208 */ /* 0x000fe20000000000 */
[----:B------:R-:W-:Y:S01]  /*0a90*/  VIADD R23, R9, UR4 ;  /* 0x0000000409177c36 */ /* 0x000fe20008000000 */
[----:B------:R-:W-:Y:S01]  /*0aa0*/  FSETP.GEU.AND P1, PT, R8, RZ, PT ;  /* 0x000000ff0800720b */ /* 0x000fe20003f2e000 */
[----:B------:R-:W-:Y:S01]  /*0ab0*/  VIADD R27, R27, UR4 ;  /* 0x000000041b1b7c36 */ /* 0x000fe20008000000 */
[----:B------:R-:W-:Y:S01]  /*0ac0*/  SHF.R.U32.HI R9, RZ, 0x3, R10 ;  /* 0x00000003ff097819 */ /* 0x000fe2000001160a */
[C---:B------:R-:W-:Y:S01]  /*0ad0*/  IMAD R10, R0.reuse, 0x4, R11 ;  /* 0x00000004000a7824 */ /* 0x040fe200078e020b */
[----:B------:R-:W-:Y:S01]  /*0ae0*/  FSETP.GEU.AND P0, PT, R13, RZ, PT ;  /* 0x000000ff0d00720b */ /* 0x000fe20003f0e000 */
[C---:B------:R-:W-:Y:S01]  /*0af0*/  IMAD R11, R0.reuse, 0x4, R15 ;  /* 0x00000004000b7824 */ /* 0x040fe200078e020f */
[----:B------:R-:W-:Y:S01]  /*0b00*/  FSETP.GEU.AND P2, PT, R21, RZ, PT ;  /* 0x000000ff1500720b */ /* 0x000fe20003f4e000 */
[----:B------:R-:W-:Y:S01]  /*0b10*/  IMAD R15, R0, 0x4, R27 ;  /* 0x00000004000f7824 */ /* 0x000fe200078e021b */
[----:B------:R-:W-:-:S02]  /*0b20*/  FSEL R18, R19, RZ, P3 ;  /* 0x000000ff13127208 */ /* 0x000fc40001800000 */
[----:B------:R-:W-:Y:S02]  /*0b30*/  FSEL R19, R8, RZ, P1 ;  /* 0x000000ff08137208 */ /* 0x000fe40000800000 */
[----:B------:R-:W-:Y:S02]  /*0b40*/  FSEL R27, R13, RZ, P0 ;  /* 0x000000ff0d1b7208 */ /* 0x000fe40000000000 */
[----:B------:R-:W-:Y:S02]  /*0b50*/  FSETP.GEU.AND P1, PT, R20, RZ, PT ;  /* 0x000000ff1400720b */ /* 0x000fe40003f2e000 */
[----:B------:R-:W-:Y:S02]  /*0b60*/  FSEL R26, R21, RZ, P2 ;  /* 0x000000ff151a7208 */ /* 0x000fe40001000000 */
[----:B------:R-:W-:Y:S01]  /*0b70*/  FSETP.GEU.AND P0, PT, R22, RZ, PT ;  /* 0x000000ff1600720b */ /* 0x000fe20003f0e000 */
[----:B------:R-:W-:Y:S01]  /*0b80*/  STS [R16], R4 ;  /* 0x0000000410007388 */ /* 0x000fe20000000800 */
[----:B------:R-:W-:-:S02]  /*0b90*/  FSEL R28, R20, RZ, P1 ;  /* 0x000000ff141c7208 */ /* 0x000fc40000800000 */
[----:B------:R-:W-:Y:S01]  /*0ba0*/  FSEL R22, R22, RZ, P0 ;  /* 0x000000ff16167208 */ /* 0x000fe20000000000 */
[----:B------:R-:W-:Y:S04]  /*0bb0*/  STS [R12+0x80], R25 ;  /* 0x000080190c007388 */ /* 0x000fe80000000800 */
[----:B------:R0:W-:Y:S04]  /*0bc0*/  STS [R7+0x100], R18 ;  /* 0x0001001207007388 */ /* 0x0001e80000000800 */
[----:B------:R-:W-:Y:S04]  /*0bd0*/  STS [R5+0x180], R26 ;  /* 0x0001801a05007388 */ /* 0x000fe80000000800 */
[----:B------:R-:W-:Y:S04]  /*0be0*/  STS [R16+0x40], R19 ;  /* 0x0000401310007388 */ /* 0x000fe80000000800 */
[----:B------:R1:W-:Y:S04]  /*0bf0*/  STS [R12+0xc0], R27 ;  /* 0x0000c01b0c007388 */ /* 0x0003e80000000800 */
[----:B------:R-:W-:Y:S04]  /*0c00*/  STS [R7+0x140], R28 ;  /* 0x0001401c07007388 */ /* 0x000fe80000000800 */
[----:B------:R2:W-:Y:S01]  /*0c10*/  STS [R5+0x1c0], R22 ;  /* 0x0001c01605007388 */ /* 0x0005e20000000800 */
[----:B------:R-:W-:Y:S01]  /*0c20*/  BAR.SYNC.DEFER_BLOCKING 0x0 ;  /* 0x0000000000007b1d */ /* 0x000fe20000010000 */
[----:B------:R-:W-:Y:S01]  /*0c30*/  IMAD R23, R0, 0x4, R23 ;  /* 0x0000000400177824 */ /* 0x000fe200078e0217 */
[----:B------:R-:W-:-:S02]  /*0c40*/  LOP3.LUT R24, R2, 0x8, RZ, 0xfc, !PT ;  /* 0x0000000802187812 */ /* 0x000fc400078efcff */
[----:B------:R-:W-:Y:S02]  /*0c50*/  LOP3.LUT R8, R2, 0xc, RZ, 0xfc, !PT ;  /* 0x0000000c02087812 */ /* 0x000fe400078efcff */
[----:B------:R-:W-:Y:S01]  /*0c60*/  LOP3.LUT R6, R0, 0x80, RZ, 0xfc, !PT ;  /* 0x0000008000067812 */ /* 0x000fe200078efcff */
[----:B0-----:R-:W-:Y:S01]  /*0c70*/  IMAD.HI R18, R24, 0x2aaaaaab, RZ ;  /* 0x2aaaaaab18127827 */ /* 0x001fe200078e02ff */
[----:B------:R-:W-:-:S03]  /*0c80*/  LOP3.LUT R13, R2, 0x4, RZ, 0xfc, !PT ;  /* 0x00000004020d7812 */ /* 0x000fc600078efcff */
[----:B------:R-:W-:Y:S01]  /*0c90*/  IMAD.HI R21, R8, 0x2aaaaaab, RZ ;  /* 0x2aaaaaab08157827 */ /* 0x000fe200078e02ff */
[----:B------:R-:W-:Y:S02]  /*0ca0*/  SHF.R.U32.HI R6, RZ, 0x3, R6 ;  /* 0x00000003ff067819 */ /* 0x000fe40000011606 */
[----:B-1----:R-:W-:Y:S01]  /*0cb0*/  LOP3.LUT R12, R2, 0x18, RZ, 0xfc, !PT ;  /* 0x00000018020c7812 */ /* 0x002fe200078efcff */
[----:B------:R-:W-:Y:S01]  /*0cc0*/  IMAD.HI R20, R13, 0x2aaaaaab, RZ ;  /* 0x2aaaaaab0d147827 */ /* 0x000fe200078e02ff */
[----:B------:R-:W-:Y:S02]  /*0cd0*/  SHF.R.U32.HI R19, RZ, 0x1f, R18 ;  /* 0x0000001fff137819 */ /* 0x000fe40000011612 */
[----:B------:R-:W-:Y:S01]  /*0ce0*/  SHF.R.U32.HI R4, RZ, 0x1f, R21 ;  /* 0x0000001fff047819 */ /* 0x000fe20000011615 */
[----:B------:R-:W0:Y:S01]  /*0cf0*/  LDS R23, [R23] ;  /* 0x0000000017177984 */ /* 0x000e220000000800 */
[----:B------:R-:W-:Y:S02]  /*0d00*/  LOP3.LUT R6, R6, 0x1c, RZ, 0xc0, !PT ;  /* 0x0000001c06067812 */ /* 0x000fe400078ec0ff */
[----:B------:R-:W-:-:S02]  /*0d10*/  LOP3.LUT R9, R9, 0x2c, RZ, 0xc0, !PT ;  /* 0x0000002c09097812 */ /* 0x000fc400078ec0ff */
[----:B------:R-:W-:Y:S01]  /*0d20*/  ISETP.GE.AND P0, PT, R3, 0x3c1, PT ;  /* 0x000003c10300780c */ /* 0x000fe20003f06270 */
[----:B--2---:R-:W-:Y:S01]  /*0d30*/  IMAD R22, R17, -0xc0, R2 ;  /* 0xffffff4011167824 */ /* 0x004fe200078e0202 */
[----:B------:R-:W-:Y:S01]  /*0d40*/  LEA.HI.SX32 R7, R18, R19, 0x1b ;  /* 0x0000001312077211 */ /* 0x000fe200078fdaff */
[----:B------:R-:W-:Y:S01]  /*0d50*/  IMAD.HI R19, R12, 0x2aaaaaab, RZ ;  /* 0x2aaaaaab0c137827 */ /* 0x000fe200078e02ff */
[----:B------:R-:W-:Y:S01]  /*0d60*/  SHF.R.U32.HI R25, RZ, 0x1f, R20 ;  /* 0x0000001fff197819 */ /* 0x000fe20000011614 */
[----:B------:R-:W-:Y:S01]  /*0d70*/  LDS R10, [R10+0x600] ;  /* 0x000600000a0a7984 */ /* 0x000fe20000000800 */
[----:B------:R-:W-:Y:S01]  /*0d80*/  LEA.HI.SX32 R21, R21, R4, 0x1b ;  /* 0x0000000415157211 */ /* 0x000fe200078fdaff */
[----:B------:R-:W-:Y:S01]  /*0d90*/  VIADD R6, R6, UR4 ;  /* 0x0000000406067c36 */ /* 0x000fe20008000000 */
[----:B------:R-:W1:Y:S01]  /*0da0*/  LDC.64 R4, c[0x0][0x238] ;  /* 0x00008e00ff047b82 */ /* 0x000e620000000a00 */
[----:B------:R-:W-:Y:S01]  /*0db0*/  VIADD R9, R9, UR4 ;  /* 0x0000000409097c36 */ /* 0x000fe20008000000 */
[----:B------:R-:W-:Y:S01]  /*0dc0*/  LEA.HI.SX32 R16, R20, R25, 0x1b ;  /* 0x0000001914107211 */ /* 0x000fe200078fdaff */
[C---:B------:R-:W-:Y:S01]  /*0dd0*/  IMAD R6, R0.reuse, 0x4, R6 ;  /* 0x0000000400067824 */ /* 0x040fe200078e0206 */
[----:B------:R-:W-:Y:S01]  /*0de0*/  SHF.R.U32.HI R18, RZ, 0x1f, R19 ;  /* 0x0000001fff127819 */ /* 0x000fe20000011613 */
[----:B------:R-:W-:Y:S01]  /*0df0*/  IMAD R9, R0, 0x4, R9 ;  /* 0x0000000400097824 */ /* 0x000fe200078e0209 */
[----:B------:R-:W-:Y:S01]  /*0e00*/  ISETP.LT.AND P6, PT, R13, 0x300, !P0 ;  /* 0x000003000d00780c */ /* 0x000fe200047c1270 */
[----:B------:R-:W-:Y:S01]  /*0e10*/  IMAD R20, R16, -0xc0, R13 ;  /* 0xffffff4010147824 */ /* 0x000fe200078e020d */
[----:B------:R-:W-:Y:S01]  /*0e20*/  LOP3.LUT R29, R0, 0x380, RZ, 0xfc, !PT ;  /* 0x00000380001d7812 */ /* 0x000fe200078efcff */
[----:B------:R-:W-:Y:S01]  /*0e30*/  LDS R11, [R11+0x800] ;  /* 0x000800000b0b7984 */ /* 0x000fe20000000800 */
[----:B------:R-:W-:-:S02]  /*0e40*/  LOP3.LUT R13, R2, 0x14, RZ, 0xfc, !PT ;  /* 0x00000014020d7812 */ /* 0x000fc400078efcff */
[----:B------:R-:W-:Y:S01]  /*0e50*/  LEA.HI.SX32 R19, R19, R18, 0x1b ;  /* 0x0000001213137211 */ /* 0x000fe200078fdaff */
[--C-:B------:R-:W-:Y:S01]  /*0e60*/  IMAD R22, R22, 0x3c1, R3.reuse ;  /* 0x000003c116167824 */ /* 0x100fe200078e0203 */
[----:B------:R1:W2:Y:S01]  /*0e70*/  LDS R18, [R6+0x200] ;  /* 0x0002000006127984 */ /* 0x0002a20000000800 */
[----:B------:R-:W-:Y:S01]  /*0e80*/  IMAD R27, R20, 0x3c1, R3 ;  /* 0x000003c1141b7824 */ /* 0x000fe200078e0203 */
[----:B------:R-:W-:Y:S02]  /*0e90*/  SHF.R.U32.HI R29, RZ, 0x3, R29 ;  /* 0x00000003ff1d7819 */ /* 0x000fe4000001161d */
[----:B------:R-:W3:Y:S01]  /*0ea0*/  LDS R9, [R9+0x400] ;  /* 0x0004000009097984 */ /* 0x000ee20000000800 */
[----:B------:R-:W-:-:S03]  /*0eb0*/  IMAD.HI R20, R13, 0x2aaaaaab, RZ ;  /* 0x2aaaaaab0d147827 */ /* 0x000fc600078e02ff */
[----:B------:R-:W4:Y:S01]  /*0ec0*/  LDS R14, [R14+0xa00] ;  /* 0x000a00000e0e7984 */ /* 0x000f220000000800 */
[----:B------:R-:W-:Y:S01]  /*0ed0*/  IMAD R25, R17, 0x5a180, R22 ;  /* 0x0005a18011197824 */ /* 0x000fe200078e0216 */
[----:B------:R-:W-:Y:S01]  /*0ee0*/  LOP3.LUT R29, R29, 0x7c, RZ, 0xc0, !PT ;  /* 0x0000007c1d1d7812 */ /* 0x000fe200078ec0ff */
[----:B------:R-:W-:Y:S01]  /*0ef0*/  IMAD R17, R16, 0x5a180, R27 ;  /* 0x0005a18010117824 */ /* 0x000fe200078e021b */
[----:B------:R-:W5:Y:S01]  /*0f00*/  LDS R15, [R15+0xc00] ;  /* 0x000c00000f0f7984 */ /* 0x000f620000000800 */
[----:B------:R-:W-:Y:S01]  /*0f10*/  IMAD R22, R7, -0xc0, R24 ;  /* 0xffffff4007167824 */ /* 0x000fe200078e0218 */
[C---:B------:R-:W-:Y:S02]  /*0f20*/  ISETP.LT.AND P2, PT, R2.reuse, 0x300, !P0 ;  /* 0x000003000200780c */ /* 0x040fe40004741270 */
[----:B------:R-:W-:Y:S01]  /*0f30*/  LOP3.LUT R16, R2, 0x10, RZ, 0xfc, !PT ;  /* 0x0000001002107812 */ /* 0x000fe200078efcff */
[----:B------:R-:W-:Y:S01]  /*0f40*/  IMAD R22, R22, 0x3c1, R3 ;  /* 0x000003c116167824 */ /* 0x000fe200078e0203 */
[----:B------:R-:W-:Y:S01]  /*0f50*/  SHF.R.U32.HI R27, RZ, 0x1f, R20 ;  /* 0x0000001fff1b7819 */ /* 0x000fe20000011614 */
[----:B------:R-:W-:Y:S01]  /*0f60*/  VIADD R29, R29, UR4 ;  /* 0x000000041d1d7c36 */ /* 0x000fe20008000000 */
[----:B------:R-:W-:Y:S01]  /*0f70*/  ISETP.LT.AND P1, PT, R24, 0x300, !P0 ;  /* 0x000003001800780c */ /* 0x000fe20004721270 */
[----:B------:R-:W-:Y:S01]  /*0f80*/  IMAD.HI R24, R16, 0x2aaaaaab, RZ ;  /* 0x2aaaaaab10187827 */ /* 0x000fe200078e02ff */
[----:B------:R-:W-:-:S03]  /*0f90*/  LEA.HI.SX32 R20, R20, R27, 0x1b ;  /* 0x0000001b14147211 */ /* 0x000fc600078fdaff */
[----:B------:R-:W-:Y:S02]  /*0fa0*/  IMAD R27, R7, 0x5a180, R22 ;  /* 0x0005a180071b7824 */ /* 0x000fe400078e0216 */
[----:B-1----:R-:W-:-:S04]  /*0fb0*/  IMAD.WIDE R6, R25, 0x4, R4 ;  /* 0x0000000419067825 */ /* 0x002fc800078e0204 */
[----:B------:R-:W-:Y:S01]  /*0fc0*/  IMAD R0, R0, 0x4, R29 ;  /* 0x0000000400007824 */ /* 0x000fe200078e021d */
[----:B------:R-:W-:Y:S01]  /*0fd0*/  SHF.R.U32.HI R29, RZ, 0x1f, R24 ;  /* 0x0000001fff1d7819 */ /* 0x000fe20000011618 */
[----:B0-----:R0:W-:Y:S01]  /*0fe0*/  @P2 STG.E desc[UR6][R6.64], R23 ;  /* 0x0000001706002986 */ /* 0x0011e2000c101906 */
[----:B------:R-:W-:Y:S01]  /*0ff0*/  ISETP.LT.AND P2, PT, R8, 0x300, !P0 ;  /* 0x000003000800780c */ /* 0x000fe20004741270 */
[----:B------:R-:W-:Y:S01]  /*1000*/  IMAD R8, R21, -0xc0, R8 ;  /* 0xffffff4015087824 */ /* 0x000fe200078e0208 */
[----:B------:R-:W-:Y:S02]  /*1010*/  LEA.HI.SX32 R25, R24, R29, 0x1b ;  /* 0x0000001d18197211 */ /* 0x000fe400078fdaff */
[----:B------:R-:W-:Y:S01]  /*1020*/  ISETP.LT.AND P5, PT, R16, 0x300, !P0 ;  /* 0x000003001000780c */ /* 0x000fe200047a1270 */
[----:B------:R-:W-:Y:S01]  /*1030*/  IMAD R22, R8, 0x3c1, R3 ;  /* 0x000003c108167824 */ /* 0x000fe200078e0203 */
[----:B------:R-:W-:Y:S01]  /*1040*/  ISETP.LT.AND P3, PT, R12, 0x300, !P0 ;  /* 0x000003000c00780c */ /* 0x000fe20004761270 */
[----:B------:R-:W-:-:S02]  /*1050*/  IMAD R16, R25, -0xc0, R16 ;  /* 0xffffff4019107824 */ /* 0x000fc400078e0210 */
[----:B------:R-:W-:Y:S02]  /*1060*/  IMAD R12, R19, -0xc0, R12 ;  /* 0xffffff40130c7824 */ /* 0x000fe400078e020c */
[----:B------:R-:W-:Y:S01]  /*1070*/  IMAD R8, R20, -0xc0, R13 ;  /* 0xffffff4014087824 */ /* 0x000fe200078e020d */
[----:B------:R-:W-:Y:S01]  /*1080*/  LOP3.LUT R2, R2, 0x1c, RZ, 0xfc, !PT ;  /* 0x0000001c02027812 */ /* 0x000fe200078efcff */
[--C-:B------:R-:W-:Y:S01]  /*1090*/  IMAD R16, R16, 0x3c1, R3.reuse ;  /* 0x000003c110107824 */ /* 0x100fe200078e0203 */
[----:B------:R-:W-:Y:S01]  /*10a0*/  ISETP.LT.AND P4, PT, R13, 0x300, !P0 ;  /* 0x000003000d00780c */ /* 0x000fe20004781270 */
[--C-:B------:R-:W-:Y:S02]  /*10b0*/  IMAD R12, R12, 0x3c1, R3.reuse ;  /* 0x000003c10c0c7824 */ /* 0x100fe400078e0203 */
[----:B------:R-:W-:Y:S01]  /*10c0*/  IMAD R13, R8, 0x3c1, R3 ;  /* 0x000003c1080d7824 */ /* 0x000fe200078e0203 */
[----:B------:R-:W-:Y:S01]  /*10d0*/  ISETP.LT.AND P0, PT, R2, 0x300, !P0 ;  /* 0x000003000200780c */ /* 0x000fe20004701270 */
[----:B------:R-:W-:-:S02]  /*10e0*/  IMAD R21, R21, 0x5a180, R22 ;  /* 0x0005a18015157824 */ /* 0x000fc400078e0216 */
[----:B0-----:R-:W-:-:S04]  /*10f0*/  IMAD.WIDE R6, R17, 0x4, R4 ;  /* 0x0000000411067825 */ /* 0x001fc800078e0204 */
[----:B------:R-:W-:Y:S02]  /*1100*/  IMAD R25, R25, 0x5a180, R16 ;  /* 0x0005a18019197824 */ /* 0x000fe400078e0210 */
[----:B------:R-:W-:Y:S02]  /*1110*/  IMAD R19, R19, 0x5a180, R12 ;  /* 0x0005a18013137824 */ /* 0x000fe400078e020c */
[----:B------:R-:W-:Y:S02]  /*1120*/  IMAD R17, R20, 0x5a180, R13 ;  /* 0x0005a18014117824 */ /* 0x000fe400078e020d */
[--C-:B------:R-:W-:Y:S01]  /*1130*/  IMAD.WIDE R12, R27, 0x4, R4.reuse ;  /* 0x000000041b0c7825 */ /* 0x100fe200078e0204 */
[----:B--2---:R0:W-:Y:S03]  /*1140*/  @P6 STG.E desc[UR6][R6.64], R18 ;  /* 0x0000001206006986 */ /* 0x0041e6000c101906 */
[--C-:B------:R-:W-:Y:S01]  /*1150*/  IMAD.WIDE R22, R21, 0x4, R4.reuse ;  /* 0x0000000415167825 */ /* 0x100fe200078e0204 */
[----:B---3--:R0:W-:Y:S03]  /*1160*/  @P1 STG.E desc[UR6][R12.64], R9 ;  /* 0x000000090c001986 */ /* 0x0081e6000c101906 */
[--C-:B------:R-:W-:Y:S01]  /*1170*/  IMAD.WIDE R20, R25, 0x4, R4.reuse ;  /* 0x0000000419147825 */ /* 0x100fe200078e0204 */
[----:B------:R0:W-:Y:S03]  /*1180*/  @P2 STG.E desc[UR6][R22.64], R10 ;  /* 0x0000000a16002986 */ /* 0x0001e6000c101906 */
[--C-:B------:R-:W-:Y:S01]  /*1190*/  IMAD.WIDE R16, R17, 0x4, R4.reuse ;  /* 0x0000000411107825 */ /* 0x100fe200078e0204 */
[----:B------:R0:W-:Y:S03]  /*11a0*/  @P5 STG.E desc[UR6][R20.64], R11 ;  /* 0x0000000b14005986 */ /* 0x0001e6000c101906 */
[----:B------:R-:W-:Y:S01]  /*11b0*/  IMAD.WIDE R24, R19, 0x4, R4 ;  /* 0x0000000413187825 */ /* 0x000fe200078e0204 */
[----:B----4-:R0:W-:Y:S04]  /*11c0*/  @P4 STG.E desc[UR6][R16.64], R14 ;  /* 0x0000000e10004986 */ /* 0x0101e8000c101906 */
[----:B-----5:R0:W-:Y:S02]  /*11d0*/  @P3 STG.E desc[UR6][R24.64], R15 ;  /* 0x0000000f18003986 */ /* 0x0201e4000c101906 */
[----:B0-----:R-:W-:Y:S05]  /*11e0*/  @!P0 EXIT ;  /* 0x000000000000894d */ /* 0x001fea0003800000 */
[----:B0-----:R-:W0:Y:S01]  /*11f0*/  LDS R9, [R0+0xe00] ;  /* 0x000e000000097984 */ /* 0x001e220000000800 */
[----:B------:R-:W-:-:S05]  /*1200*/  IMAD.HI R6, R2, 0x2aaaaaab, RZ ;  /* 0x2aaaaaab02067827 */ /* 0x000fca00078e02ff */
[----:B------:R-:W-:-:S04]  /*1210*/  SHF.R.U32.HI R7, RZ, 0x1f, R6 ;  /* 0x0000001fff077819 */ /* 0x000fc80000011606 */
[----:B------:R-:W-:-:S05]  /*1220*/  LEA.HI.SX32 R7, R6, R7, 0x1b ;  /* 0x0000000706077211 */ /* 0x000fca00078fdaff */
[----:B------:R-:W-:-:S04]  /*1230*/  IMAD R2, R7, -0xc0, R2 ;  /* 0xffffff4007027824 */ /* 0x000fc800078e0202 */
[----:B------:R-:W-:-:S04]  /*1240*/  IMAD R2, R2, 0x3c1, R3 ;  /* 0x000003c102027824 */ /* 0x000fc800078e0203 */
[----:B------:R-:W-:-:S04]  /*1250*/  IMAD R7, R7, 0x5a180, R2 ;  /* 0x0005a18007077824 */ /* 0x000fc800078e0202 */
[----:B------:R-:W-:-:S05]  /*1260*/  IMAD.WIDE R4, R7, 0x4, R4 ;  /* 0x0000000407047825 */ /* 0x000fca00078e0204 */
[----:B0-----:R-:W-:Y:S01]  /*1270*/  STG.E desc[UR6][R4.64], R9 ;  /* 0x0000000904007986 */ /* 0x001fe2000c101906 */
[----:B------:R-:W-:Y:S05]  /*1280*/  EXIT ;  /* 0x000000000000794d */ /* 0x000fea0003800000 */
.L_x_0:
[----:B------:R-:W-:-:S00]  /*1290*/  BRA `(.L_x_0) ;  /* 0xfffffffc00fc7947 */ /* 0x000fc0000383ffff */
[----:B------:R-:W-:-:S00]  /*12a0*/  NOP ;  /* 0x0000000000007918 */ /* 0x000fc00000000000 */
        /* <DEDUP_REMOVED lines=13> */
.L_x_1:


//--------------------- .nv.global.init           --------------------------
	.section	.nv.global.init,"aw",@progbits
.nv.global.init:
	.type		_$_str,@object
	.size		_$_str,(_$_str_$_2 - _$_str)
_$_str:
        /*0000*/ 	.byte	0x5f, 0x5f, 0x43, 0x55, 0x44, 0x41, 0x5f, 0x46, 0x54, 0x5a, 0x00
	.type		_$_str_$_2,@object
	.size		_$_str_$_2,(.L_1 - _$_str_$_2)
_$_str_$_2:
        /*000b*/ 	.byte	0x5f, 0x5f, 0x43, 0x55, 0x44, 0x41, 0x5f, 0x50, 0x52, 0x45, 0x43, 0x5f, 0x53, 0x51, 0x52, 0x54
        /*001b*/ 	.byte	0x00
.L_1:


//--------------------- .nv.shared.triton_poi_fused__native_batch_norm_legit_no_training_relu_3 --------------------------
	.section	.nv.shared.triton_poi_fused__native_batch_norm_legit_no_training_relu_3,"aw",@nobits
	.sectionflags	@""
	.align	16
	.zero		1024


//--------------------- .nv.constant0.triton_poi_fused__native_batch_norm_legit_no_training_relu_3 --------------------------
	.section	.nv.constant0.triton_poi_fused__native_batch_norm_legit_no_training_relu_3,"a",@progbits
	.sectionflags	@""
	.align	4
.nv.constant0.triton_poi_fused__native_batch_norm_legit_no_training_relu_3:
	.zero		584
